//
// Generated by NVIDIA NVVM Compiler
//
// Compiler Build ID: CL-36424714
// Cuda compilation tools, release 13.0, V13.0.88
// Based on NVVM 20.0.0
//

.version 9.0
.target sm_100
.address_size 64

	// .globl	_Z37device_add_one_block_multiple_threadsPiS_S_

.visible .entry _Z37device_add_one_block_multiple_threadsPiS_S_(
	.param .u64 .ptr .align 1 _Z37device_add_one_block_multiple_threadsPiS_S__param_0,
	.param .u64 .ptr .align 1 _Z37device_add_one_block_multiple_threadsPiS_S__param_1,
	.param .u64 .ptr .align 1 _Z37device_add_one_block_multiple_threadsPiS_S__param_2
)
{
	.reg .b32 	%r<5>;
	.reg .b64 	%rd<11>;

	ld.param.u64 	%rd1, [_Z37device_add_one_block_multiple_threadsPiS_S__param_0];
	ld.param.u64 	%rd2, [_Z37device_add_one_block_multiple_threadsPiS_S__param_1];
	ld.param.u64 	%rd3, [_Z37device_add_one_block_multiple_threadsPiS_S__param_2];
	cvta.to.global.u64 	%rd4, %rd3;
	cvta.to.global.u64 	%rd5, %rd2;
	cvta.to.global.u64 	%rd6, %rd1;
	mov.u32 	%r1, %tid.x;
	mul.wide.u32 	%rd7, %r1, 4;
	add.s64 	%rd8, %rd6, %rd7;
	ld.global.u32 	%r2, [%rd8];
	add.s64 	%rd9, %rd5, %rd7;
	ld.global.u32 	%r3, [%rd9];
	add.s32 	%r4, %r3, %r2;
	add.s64 	%rd10, %rd4, %rd7;
	st.global.u32 	[%rd10], %r4;
	ret;

}
	// .globl	_Z37device_add_multiple_blocks_one_threadPiS_S_
.visible .entry _Z37device_add_multiple_blocks_one_threadPiS_S_(
	.param .u64 .ptr .align 1 _Z37device_add_multiple_blocks_one_threadPiS_S__param_0,
	.param .u64 .ptr .align 1 _Z37device_add_multiple_blocks_one_threadPiS_S__param_1,
	.param .u64 .ptr .align 1 _Z37device_add_multiple_blocks_one_threadPiS_S__param_2
)
{
	.reg .b32 	%r<5>;
	.reg .b64 	%rd<11>;

	ld.param.u64 	%rd1, [_Z37device_add_multiple_blocks_one_threadPiS_S__param_0];
	ld.param.u64 	%rd2, [_Z37device_add_multiple_blocks_one_threadPiS_S__param_1];
	ld.param.u64 	%rd3, [_Z37device_add_multiple_blocks_one_threadPiS_S__param_2];
	cvta.to.global.u64 	%rd4, %rd3;
	cvta.to.global.u64 	%rd5, %rd2;
	cvta.to.global.u64 	%rd6, %rd1;
	mov.u32 	%r1, %ctaid.x;
	mul.wide.u32 	%rd7, %r1, 4;
	add.s64 	%rd8, %rd6, %rd7;
	ld.global.u32 	%r2, [%rd8];
	add.s64 	%rd9, %rd5, %rd7;
	ld.global.u32 	%r3, [%rd9];
	add.s32 	%r4, %r3, %r2;
	add.s64 	%rd10, %rd4, %rd7;
	st.global.u32 	[%rd10], %r4;
	ret;

}
	// .globl	_Z47device_add_multiple_blocks_and_multiple_threadsPiS_S_
.visible .entry _Z47device_add_multiple_blocks_and_multiple_threadsPiS_S_(
	.param .u64 .ptr .align 1 _Z47device_add_multiple_blocks_and_multiple_threadsPiS_S__param_0,
	.param .u64 .ptr .align 1 _Z47device_add_multiple_blocks_and_multiple_threadsPiS_S__param_1,
	.param .u64 .ptr .align 1 _Z47device_add_multiple_blocks_and_multiple_threadsPiS_S__param_2
)
{
	.reg .b32 	%r<8>;
	.reg .b64 	%rd<11>;

	ld.param.u64 	%rd1, [_Z47device_add_multiple_blocks_and_multiple_threadsPiS_S__param_0];
	ld.param.u64 	%rd2, [_Z47device_add_multiple_blocks_and_multiple_threadsPiS_S__param_1];
	ld.param.u64 	%rd3, [_Z47device_add_multiple_blocks_and_multiple_threadsPiS_S__param_2];
	cvta.to.global.u64 	%rd4, %rd3;
	cvta.to.global.u64 	%rd5, %rd2;
	cvta.to.global.u64 	%rd6, %rd1;
	mov.u32 	%r1, %ctaid.x;
	mov.u32 	%r2, %ntid.x;
	mov.u32 	%r3, %tid.x;
	mad.lo.s32 	%r4, %r1, %r2, %r3;
	mul.wide.s32 	%rd7, %r4, 4;
	add.s64 	%rd8, %rd6, %rd7;
	ld.global.u32 	%r5, [%rd8];
	add.s64 	%rd9, %rd5, %rd7;
	ld.global.u32 	%r6, [%rd9];
	add.s32 	%r7, %r6, %r5;
	add.s64 	%rd10, %rd4, %rd7;
	st.global.u32 	[%rd10], %r7;
	ret;

}


// ===== COMPILED SASS (sm_100) =====

	.target	sm_100

	.elftype	@"ET_EXEC"


//--------------------- .note.nv.tkinfo           --------------------------
	.section	.note.nv.tkinfo,"",@"SHT_NOTE"
	.sectionflags	@"SHF_NOTE_NV_TKINFO"
	.tkinfo
        /*0018*/ 	.word	0x00000002
        /*0030*/ 	.string	""
        /*0030*/ 	.string	"ptxas"
        /*0030*/ 	.string	"Cuda compilation tools, release 13.0, V13.0.88"
        /*0030*/ 	.string	"Build cuda_13.0.r13.0/compiler.36424714_0"
        /*0030*/ 	.string	"-arch sm_100 -m 64 "



//--------------------- .note.nv.cuinfo           --------------------------
	.section	.note.nv.cuinfo,"",@"SHT_NOTE"
	.sectionflags	@"SHF_NOTE_NV_CUINFO"
        /*0018*/ 	.short	0x0002
        /*001a*/ 	.short	0x0064
        /*001c*/ 	.short	0x0082
	.zero		2


//--------------------- .nv.info                  --------------------------
	.section	.nv.info,"",@"SHT_CUDA_INFO"
	.align	4


	//----- nvinfo : EIATTR_REGCOUNT
	.align		4
        /*0000*/ 	.byte	0x04, 0x2f
        /*0002*/ 	.short	(.L_1 - .L_0)
	.align		4
.L_0:
        /*0004*/ 	.word	index@(_Z37device_add_one_block_multiple_threadsPiS_S_)
        /*0008*/ 	.word	0x0000000c


	//----- nvinfo : EIATTR_FRAME_SIZE
	.align		4
.L_1:
        /*000c*/ 	.byte	0x04, 0x11
        /*000e*/ 	.short	(.L_3 - .L_2)
	.align		4
.L_2:
        /*0010*/ 	.word	index@(_Z37device_add_one_block_multiple_threadsPiS_S_)
        /*0014*/ 	.word	0x00000000


	//----- nvinfo : EIATTR_REGCOUNT
	.align		4
.L_3:
        /*0018*/ 	.byte	0x04, 0x2f
        /*001a*/ 	.short	(.L_5 - .L_4)
	.align		4
.L_4:
        /*001c*/ 	.word	index@(_Z37device_add_multiple_blocks_one_threadPiS_S_)
        /*0020*/ 	.word	0x0000000c


	//----- nvinfo : EIATTR_FRAME_SIZE
	.align		4
.L_5:
        /*0024*/ 	.byte	0x04, 0x11
        /*0026*/ 	.short	(.L_7 - .L_6)
	.align		4
.L_6:
        /*0028*/ 	.word	index@(_Z37device_add_multiple_blocks_one_threadPiS_S_)
        /*002c*/ 	.word	0x00000000


	//----- nvinfo : EIATTR_REGCOUNT
	.align		4
.L_7:
        /*0030*/ 	.byte	0x04, 0x2f
        /*0032*/ 	.short	(.L_9 - .L_8)
	.align		4
.L_8:
        /*0034*/ 	.word	index@(_Z47device_add_multiple_blocks_and_multiple_threadsPiS_S_)
        /*0038*/ 	.word	0x0000000c


	//----- nvinfo : EIATTR_FRAME_SIZE
	.align		4
.L_9:
        /*003c*/ 	.byte	0x04, 0x11
        /*003e*/ 	.short	(.L_11 - .L_10)
	.align		4
.L_10:
        /*0040*/ 	.word	index@(_Z47device_add_multiple_blocks_and_multiple_threadsPiS_S_)
        /*0044*/ 	.word	0x00000000


	//----- nvinfo : EIATTR_MIN_STACK_SIZE
	.align		4
.L_11:
        /*0048*/ 	.byte	0x04, 0x12
        /*004a*/ 	.short	(.L_13 - .L_12)
	.align		4
.L_12:
        /*004c*/ 	.word	index@(_Z47device_add_multiple_blocks_and_multiple_threadsPiS_S_)
        /*0050*/ 	.word	0x00000000


	//----- nvinfo : EIATTR_MIN_STACK_SIZE
	.align		4
.L_13:
        /*0054*/ 	.byte	0x04, 0x12
        /*0056*/ 	.short	(.L_15 - .L_14)
	.align		4
.L_14:
        /*0058*/ 	.word	index@(_Z37device_add_multiple_blocks_one_threadPiS_S_)
        /*005c*/ 	.word	0x00000000


	//----- nvinfo : EIATTR_MIN_STACK_SIZE
	.align		4
.L_15:
        /*0060*/ 	.byte	0x04, 0x12
        /*0062*/ 	.short	(.L_17 - .L_16)
	.align		4
.L_16:
        /*0064*/ 	.word	index@(_Z37device_add_one_block_multiple_threadsPiS_S_)
        /*0068*/ 	.word	0x00000000
.L_17:


//--------------------- .nv.compat                --------------------------
	.section	.nv.compat,"",@"SHT_CUDA_COMPAT_INFO"
	.align	4
        /*0000*/ 	.byte	0x02, 0x09, 0x00, 0x00, 0x02, 0x02, 0x01, 0x00, 0x02, 0x05, 0x05, 0x00, 0x03, 0x07, 0x01, 0x01
        /*0010*/ 	.byte	0x02, 0x03, 0x00, 0x00, 0x02, 0x06, 0x01, 0x00, 0x04, 0x0b, 0x08, 0x00, 0x09, 0x00, 0x00, 0x00
        /*0020*/ 	.byte	0x00, 0x00, 0x00, 0x00


//--------------------- .nv.info._Z47device_add_multiple_blocks_and_multiple_threadsPiS_S_ --------------------------
	.section	.nv.info._Z47device_add_multiple_blocks_and_multiple_threadsPiS_S_,"",@"SHT_CUDA_INFO"
	.sectionflags	@""
	.align	4


	//----- nvinfo : EIATTR_CUDA_API_VERSION
	.align		4
        /*0000*/ 	.byte	0x04, 0x37
        /*0002*/ 	.short	(.L_19 - .L_18)
.L_18:
        /*0004*/ 	.word	0x00000082


	//----- nvinfo : EIATTR_KPARAM_INFO
	.align		4
.L_19:
        /*0008*/ 	.byte	0x04, 0x17
        /*000a*/ 	.short	(.L_21 - .L_20)
.L_20:
        /*000c*/ 	.word	0x00000000
        /*0010*/ 	.short	0x0002
        /*0012*/ 	.short	0x0010
        /*0014*/ 	.byte	0x00, 0xf5, 0x21, 0x00


	//----- nvinfo : EIATTR_KPARAM_INFO
	.align		4
.L_21:
        /*0018*/ 	.byte	0x04, 0x17
        /*001a*/ 	.short	(.L_23 - .L_22)
.L_22:
        /*001c*/ 	.word	0x00000000
        /*0020*/ 	.short	0x0001
        /*0022*/ 	.short	0x0008
        /*0024*/ 	.byte	0x00, 0xf5, 0x21, 0x00


	//----- nvinfo : EIATTR_KPARAM_INFO
	.align		4
.L_23:
        /*0028*/ 	.byte	0x04, 0x17
        /*002a*/ 	.short	(.L_25 - .L_24)
.L_24:
        /*002c*/ 	.word	0x00000000
        /*0030*/ 	.short	0x0000
        /*0032*/ 	.short	0x0000
        /*0034*/ 	.byte	0x00, 0xf5, 0x21, 0x00


	//----- nvinfo : EIATTR_SPARSE_MMA_MASK
	.align		4
.L_25:
        /*0038*/ 	.byte	0x03, 0x50
        /*003a*/ 	.short	0x0000


	//----- nvinfo : EIATTR_MAXREG_COUNT
	.align		4
        /*003c*/ 	.byte	0x03, 0x1b
        /*003e*/ 	.short	0x00ff


	//----- nvinfo : EIATTR_MERCURY_ISA_VERSION
	.align		4
        /*0040*/ 	.byte	0x03, 0x5f
        /*0042*/ 	.short	0x0101


	//----- nvinfo : EIATTR_VRC_CTA_INIT_COUNT
	.align		4
        /*0044*/ 	.byte	0x02, 0x4a
	.zero		1
	.zero		1


	//----- nvinfo : EIATTR_EXIT_INSTR_OFFSETS
	.align		4
        /*0048*/ 	.byte	0x04, 0x1c
        /*004a*/ 	.short	(.L_27 - .L_26)


	//   ....[0]....
.L_26:
        /*004c*/ 	.word	0x00000100


	//----- nvinfo : EIATTR_CBANK_PARAM_SIZE
	.align		4
.L_27:
        /*0050*/ 	.byte	0x03, 0x19
        /*0052*/ 	.short	0x0018


	//----- nvinfo : EIATTR_PARAM_CBANK
	.align		4
        /*0054*/ 	.byte	0x04, 0x0a
        /*0056*/ 	.short	(.L_29 - .L_28)
	.align		4
.L_28:
        /*0058*/ 	.word	index@(.nv.constant0._Z47device_add_multiple_blocks_and_multiple_threadsPiS_S_)
        /*005c*/ 	.short	0x0380
        /*005e*/ 	.short	0x0018


	//----- nvinfo : EIATTR_SW_WAR
	.align		4
.L_29:
        /*0060*/ 	.byte	0x04, 0x36
        /*0062*/ 	.short	(.L_31 - .L_30)
.L_30:
        /*0064*/ 	.word	0x00000008
.L_31:


//--------------------- .nv.info._Z37device_add_multiple_blocks_one_threadPiS_S_ --------------------------
	.section	.nv.info._Z37device_add_multiple_blocks_one_threadPiS_S_,"",@"SHT_CUDA_INFO"
	.sectionflags	@""
	.align	4


	//----- nvinfo : EIATTR_CUDA_API_VERSION
	.align		4
        /*0000*/ 	.byte	0x04, 0x37
        /*0002*/ 	.short	(.L_33 - .L_32)
.L_32:
        /*0004*/ 	.word	0x00000082


	//----- nvinfo : EIATTR_KPARAM_INFO
	.align		4
.L_33:
        /*0008*/ 	.byte	0x04, 0x17
        /*000a*/ 	.short	(.L_35 - .L_34)
.L_34:
        /*000c*/ 	.word	0x00000000
        /*0010*/ 	.short	0x0002
        /*0012*/ 	.short	0x0010
        /*0014*/ 	.byte	0x00, 0xf5, 0x21, 0x00


	//----- nvinfo : EIATTR_KPARAM_INFO
	.align		4
.L_35:
        /*0018*/ 	.byte	0x04, 0x17
        /*001a*/ 	.short	(.L_37 - .L_36)
.L_36:
        /*001c*/ 	.word	0x00000000
        /*0020*/ 	.short	0x0001
        /*0022*/ 	.short	0x0008
        /*0024*/ 	.byte	0x00, 0xf5, 0x21, 0x00


	//----- nvinfo : EIATTR_KPARAM_INFO
	.align		4
.L_37:
        /*0028*/ 	.byte	0x04, 0x17
        /*002a*/ 	.short	(.L_39 - .L_38)
.L_38:
        /*002c*/ 	.word	0x00000000
        /*0030*/ 	.short	0x0000
        /*0032*/ 	.short	0x0000
        /*0034*/ 	.byte	0x00, 0xf5, 0x21, 0x00


	//----- nvinfo : EIATTR_SPARSE_MMA_MASK
	.align		4
.L_39:
        /*0038*/ 	.byte	0x03, 0x50
        /*003a*/ 	.short	0x0000


	//----- nvinfo : EIATTR_MAXREG_COUNT
	.align		4
        /*003c*/ 	.byte	0x03, 0x1b
        /*003e*/ 	.short	0x00ff


	//----- nvinfo : EIATTR_MERCURY_ISA_VERSION
	.align		4
        /*0040*/ 	.byte	0x03, 0x5f
        /*0042*/ 	.short	0x0101


	//----- nvinfo : EIATTR_VRC_CTA_INIT_COUNT
	.align		4
        /*0044*/ 	.byte	0x02, 0x4a
	.zero		1
	.zero		1


	//----- nvinfo : EIATTR_EXIT_INSTR_OFFSETS
	.align		4
        /*0048*/ 	.byte	0x04, 0x1c
        /*004a*/ 	.short	(.L_41 - .L_40)


	//   ....[0]....
.L_40:
        /*004c*/ 	.word	0x000000d0


	//----- nvinfo : EIATTR_CBANK_PARAM_SIZE
	.align		4
.L_41:
        /*0050*/ 	.byte	0x03, 0x19
        /*0052*/ 	.short	0x0018


	//----- nvinfo : EIATTR_PARAM_CBANK
	.align		4
        /*0054*/ 	.byte	0x04, 0x0a
        /*0056*/ 	.short	(.L_43 - .L_42)
	.align		4
.L_42:
        /*0058*/ 	.word	index@(.nv.constant0._Z37device_add_multiple_blocks_one_threadPiS_S_)
        /*005c*/ 	.short	0x0380
        /*005e*/ 	.short	0x0018


	//----- nvinfo : EIATTR_SW_WAR
	.align		4
.L_43:
        /*0060*/ 	.byte	0x04, 0x36
        /*0062*/ 	.short	(.L_45 - .L_44)
.L_44:
        /*0064*/ 	.word	0x00000008
.L_45:


//--------------------- .nv.info._Z37device_add_one_block_multiple_threadsPiS_S_ --------------------------
	.section	.nv.info._Z37device_add_one_block_multiple_threadsPiS_S_,"",@"SHT_CUDA_INFO"
	.sectionflags	@""
	.align	4


	//----- nvinfo : EIATTR_CUDA_API_VERSION
	.align		4
        /*0000*/ 	.byte	0x04, 0x37
        /*0002*/ 	.short	(.L_47 - .L_46)
.L_46:
        /*0004*/ 	.word	0x00000082


	//----- nvinfo : EIATTR_KPARAM_INFO
	.align		4
.L_47:
        /*0008*/ 	.byte	0x04, 0x17
        /*000a*/ 	.short	(.L_49 - .L_48)
.L_48:
        /*000c*/ 	.word	0x00000000
        /*0010*/ 	.short	0x0002
        /*0012*/ 	.short	0x0010
        /*0014*/ 	.byte	0x00, 0xf5, 0x21, 0x00


	//----- nvinfo : EIATTR_KPARAM_INFO
	.align		4
.L_49:
        /*0018*/ 	.byte	0x04, 0x17
        /*001a*/ 	.short	(.L_51 - .L_50)
.L_50:
        /*001c*/ 	.word	0x00000000
        /*0020*/ 	.short	0x0001
        /*0022*/ 	.short	0x0008
        /*0024*/ 	.byte	0x00, 0xf5, 0x21, 0x00


	//----- nvinfo : EIATTR_KPARAM_INFO
	.align		4
.L_51:
        /*0028*/ 	.byte	0x04, 0x17
        /*002a*/ 	.short	(.L_53 - .L_52)
.L_52:
        /*002c*/ 	.word	0x00000000
        /*0030*/ 	.short	0x0000
        /*0032*/ 	.short	0x0000
        /*0034*/ 	.byte	0x00, 0xf5, 0x21, 0x00


	//----- nvinfo : EIATTR_SPARSE_MMA_MASK
	.align		4
.L_53:
        /*0038*/ 	.byte	0x03, 0x50
        /*003a*/ 	.short	0x0000


	//----- nvinfo : EIATTR_MAXREG_COUNT
	.align		4
        /*003c*/ 	.byte	0x03, 0x1b
        /*003e*/ 	.short	0x00ff


	//----- nvinfo : EIATTR_MERCURY_ISA_VERSION
	.align		4
        /*0040*/ 	.byte	0x03, 0x5f
        /*0042*/ 	.short	0x0101


	//----- nvinfo : EIATTR_VRC_CTA_INIT_COUNT
	.align		4
        /*0044*/ 	.byte	0x02, 0x4a
	.zero		1
	.zero		1


	//----- nvinfo : EIATTR_EXIT_INSTR_OFFSETS
	.align		4
        /*0048*/ 	.byte	0x04, 0x1c
        /*004a*/ 	.short	(.L_55 - .L_54)


	//   ....[0]....
.L_54:
        /*004c*/ 	.word	0x000000d0


	//----- nvinfo : EIATTR_CBANK_PARAM_SIZE
	.align		4
.L_55:
        /*0050*/ 	.byte	0x03, 0x19
        /*0052*/ 	.short	0x0018


	//----- nvinfo : EIATTR_PARAM_CBANK
	.align		4
        /*0054*/ 	.byte	0x04, 0x0a
        /*0056*/ 	.short	(.L_57 - .L_56)
	.align		4
.L_56:
        /*0058*/ 	.word	index@(.nv.constant0._Z37device_add_one_block_multiple_threadsPiS_S_)
        /*005c*/ 	.short	0x0380
        /*005e*/ 	.short	0x0018


	//----- nvinfo : EIATTR_SW_WAR
	.align		4
.L_57:
        /*0060*/ 	.byte	0x04, 0x36
        /*0062*/ 	.short	(.L_59 - .L_58)
.L_58:
        /*0064*/ 	.word	0x00000008
.L_59:


//--------------------- .nv.callgraph             --------------------------
	.section	.nv.callgraph,"",@"SHT_CUDA_CALLGRAPH"
	.align	4
	.sectionentsize	8
	.align		4
        /*0000*/ 	.word	0x00000000
	.align		4
        /*0004*/ 	.word	0xffffffff
	.align		4
        /*0008*/ 	.word	0x00000000
	.align		4
        /*000c*/ 	.word	0xfffffffe
	.align		4
        /*0010*/ 	.word	0x00000000
	.align		4
        /*0014*/ 	.word	0xfffffffd
	.align		4
        /*0018*/ 	.word	0x00000000
	.align		4
        /*001c*/ 	.word	0xfffffffc


//--------------------- .text._Z47device_add_multiple_blocks_and_multiple_threadsPiS_S_ --------------------------
	.section	.text._Z47device_add_multiple_blocks_and_multiple_threadsPiS_S_,"ax",@progbits
	.align	128
        .global         _Z47device_add_multiple_blocks_and_multiple_threadsPiS_S_
        .type           _Z47device_add_multiple_blocks_and_multiple_threadsPiS_S_,@function
        .size           _Z47device_add_multiple_blocks_and_multiple_threadsPiS_S_,(.L_x_3 - _Z47device_add_multiple_blocks_and_multiple_threadsPiS_S_)
        .other          _Z47device_add_multiple_blocks_and_multiple_threadsPiS_S_,@"STO_CUDA_ENTRY STV_DEFAULT"
_Z47device_add_multiple_blocks_and_multiple_threadsPiS_S_:
.text._Z47device_add_multiple_blocks_and_multiple_threadsPiS_S_:
[----:B------:R-:W-:Y:S01]  /*0000*/  LDC R1, c[0x0][0x37c] ;  /* 0x0000df00ff017b82 */ /* 0x000fe20000000800 */
[----:B------:R-:W0:Y:S07]  /*0010*/  S2R R0, SR_TID.X ;  /* 0x0000000000007919 */ /* 0x000e2e0000002100 */
[----:B------:R-:W0:Y:S01]  /*0020*/  S2UR UR6, SR_CTAID.X ;  /* 0x00000000000679c3 */ /* 0x000e220000002500 */
[----:B------:R-:W1:Y:S07]  /*0030*/  LDCU.64 UR4, c[0x0][0x358] ;  /* 0x00006b00ff0477ac */ /* 0x000e6e0008000a00 */
[----:B------:R-:W0:Y:S08]  /*0040*/  LDC R9, c[0x0][0x360] ;  /* 0x0000d800ff097b82 */ /* 0x000e300000000800 */
[----:B------:R-:W2:Y:S08]  /*0050*/  LDC.64 R2, c[0x0][0x380] ;  /* 0x0000e000ff027b82 */ /* 0x000eb00000000a00 */
[----:B------:R-:W3:Y:S01]  /*0060*/  LDC.64 R4, c[0x0][0x388] ;  /* 0x0000e200ff047b82 */ /* 0x000ee20000000a00 */
[----:B0-----:R-:W-:-:S07]  /*0070*/  IMAD R9, R9, UR6, R0 ;  /* 0x0000000609097c24 */ /* 0x001fce000f8e0200 */
[----:B------:R-:W0:Y:S01]  /*0080*/  LDC.64 R6, c[0x0][0x390] ;  /* 0x0000e400ff067b82 */ /* 0x000e220000000a00 */
[----:B--2---:R-:W-:-:S06]  /*0090*/  IMAD.WIDE R2, R9, 0x4, R2 ;  /* 0x0000000409027825 */ /* 0x004fcc00078e0202 */
[----:B-1----:R-:W2:Y:S01]  /*00a0*/  LDG.E R2, desc[UR4][R2.64] ;  /* 0x0000000402027981 */ /* 0x002ea2000c1e1900 */
[----:B---3--:R-:W-:-:S06]  /*00b0*/  IMAD.WIDE R4, R9, 0x4, R4 ;  /* 0x0000000409047825 */ /* 0x008fcc00078e0204 */
[----:B------:R-:W2:Y:S01]  /*00c0*/  LDG.E R5, desc[UR4][R4.64] ;  /* 0x0000000404057981 */ /* 0x000ea2000c1e1900 */
[----:B0-----:R-:W-:Y:S01]  /*00d0*/  IMAD.WIDE R6, R9, 0x4, R6 ;  /* 0x0000000409067825 */ /* 0x001fe200078e0206 */
[----:B--2---:R-:W-:-:S05]  /*00e0*/  IADD3 R9, PT, PT, R2, R5, RZ ;  /* 0x0000000502097210 */ /* 0x004fca0007ffe0ff */
[----:B------:R-:W-:Y:S01]  /*00f0*/  STG.E desc[UR4][R6.64], R9 ;  /* 0x0000000906007986 */ /* 0x000fe2000c101904 */
[----:B------:R-:W-:Y:S05]  /*0100*/  EXIT ;  /* 0x000000000000794d */ /* 0x000fea0003800000 */
.L_x_0:
[----:B------:R-:W-:-:S00]  /*0110*/  BRA `(.L_x_0) ;  /* 0xfffffffc00fc7947 */ /* 0x000fc0000383ffff */
[----:B------:R-:W-:-:S00]  /*0120*/  NOP ;  /* 0x0000000000007918 */ /* 0x000fc00000000000 */
        /* <DEDUP_REMOVED lines=13> */
.L_x_3:


//--------------------- .text._Z37device_add_multiple_blocks_one_threadPiS_S_ --------------------------
	.section	.text._Z37device_add_multiple_blocks_one_threadPiS_S_,"ax",@progbits
	.align	128
        .global         _Z37device_add_multiple_blocks_one_threadPiS_S_
        .type           _Z37device_add_multiple_blocks_one_threadPiS_S_,@function
        .size           _Z37device_add_multiple_blocks_one_threadPiS_S_,(.L_x_4 - _Z37device_add_multiple_blocks_one_threadPiS_S_)
        .other          _Z37device_add_multiple_blocks_one_threadPiS_S_,@"STO_CUDA_ENTRY STV_DEFAULT"
_Z37device_add_multiple_blocks_one_threadPiS_S_:
.text._Z37device_add_multiple_blocks_one_threadPiS_S_:
[----:B------:R-:W-:Y:S01]  /*0000*/  LDC R1, c[0x0][0x37c] ;  /* 0x0000df00ff017b82 */ /* 0x000fe20000000800 */
[----:B------:R-:W0:Y:S07]  /*0010*/  S2R R9, SR_CTAID.X ;  /* 0x0000000000097919 */ /* 0x000e2e0000002500 */
[----:B------:R-:W0:Y:S01]  /*0020*/  LDC.64 R2, c[0x0][0x380] ;  /* 0x0000e000ff027b82 */ /* 0x000e220000000a00 */
[----:B------:R-:W1:Y:S07]  /*0030*/  LDCU.64 UR4, c[0x0][0x358] ;  /* 0x00006b00ff0477ac */ /* 0x000e6e0008000a00 */
[----:B------:R-:W2:Y:S08]  /*0040*/  LDC.64 R4, c[0x0][0x388] ;  /* 0x0000e200ff047b82 */ /* 0x000eb00000000a00 */
[----:B------:R-:W3:Y:S01]  /*0050*/  LDC.64 R6, c[0x0][0x390] ;  /* 0x0000e400ff067b82 */ /* 0x000ee20000000a00 */
[----:B0-----:R-:W-:-:S04]  /*0060*/  IMAD.WIDE.U32 R2, R9, 0x4, R2 ;  /* 0x0000000409027825 */ /* 0x001fc800078e0002 */
[C---:B--2---:R-:W-:Y:S02]  /*0070*/  IMAD.WIDE.U32 R4, R9.reuse, 0x4, R4 ;  /* 0x0000000409047825 */ /* 0x044fe400078e0004 */
[----:B-1----:R-:W2:Y:S04]  /*0080*/  LDG.E R2, desc[UR4][R2.64] ;  /* 0x0000000402027981 */ /* 0x002ea8000c1e1900 */
[----:B------:R-:W2:Y:S01]  /*0090*/  LDG.E R5, desc[UR4][R4.64] ;  /* 0x0000000404057981 */ /* 0x000ea2000c1e1900 */
[----:B---3--:R-:W-:Y:S01]  /*00a0*/  IMAD.WIDE.U32 R6, R9, 0x4, R6 ;  /* 0x0000000409067825 */ /* 0x008fe200078e0006 */
[----:B--2---:R-:W-:-:S05]  /*00b0*/  IADD3 R9, PT, PT, R2, R5, RZ ;  /* 0x0000000502097210 */ /* 0x004fca0007ffe0ff */
[----:B------:R-:W-:Y:S01]  /*00c0*/  STG.E desc[UR4][R6.64], R9 ;  /* 0x0000000906007986 */ /* 0x000fe2000c101904 */
[----:B------:R-:W-:Y:S05]  /*00d0*/  EXIT ;  /* 0x000000000000794d */ /* 0x000fea0003800000 */
.L_x_1:
        /* <DEDUP_REMOVED lines=10> */
.L_x_4:


//--------------------- .text._Z37device_add_one_block_multiple_threadsPiS_S_ --------------------------
	.section	.text._Z37device_add_one_block_multiple_threadsPiS_S_,"ax",@progbits
	.align	128
        .global         _Z37device_add_one_block_multiple_threadsPiS_S_
        .type           _Z37device_add_one_block_multiple_threadsPiS_S_,@function
        .size           _Z37device_add_one_block_multiple_threadsPiS_S_,(.L_x_5 - _Z37device_add_one_block_multiple_threadsPiS_S_)
        .other          _Z37device_add_one_block_multiple_threadsPiS_S_,@"STO_CUDA_ENTRY STV_DEFAULT"
_Z37device_add_one_block_multiple_threadsPiS_S_:
.text._Z37device_add_one_block_multiple_threadsPiS_S_:
[----:B------:R-:W-:Y:S01]  /*0000*/  LDC R1, c[0x0][0x37c] ;  /* 0x0000df00ff017b82 */ /* 0x000fe20000000800 */
[----:B------:R-:W0:Y:S07]  /*0010*/  S2R R9, SR_TID.X ;  /* 0x0000000000097919 */ /* 0x000e2e0000002100 */
        /* <DEDUP_REMOVED lines=12> */
.L_x_2:
        /* <DEDUP_REMOVED lines=10> */
.L_x_5:


//--------------------- .nv.shared.reserved.0     --------------------------
	.section	.nv.shared.reserved.0,"aw",@nobits
	.weak		__nv_reservedSMEM_offset_0_alias
	.size		__nv_reservedSMEM_offset_0_alias, 0, 64
	.other		__nv_reservedSMEM_offset_0_alias,@"STO_CUDA_RESERVED_SHARED STV_DEFAULT"
__nv_reservedSMEM_offset_0_alias:
	.zero		0
	.zero		64


//--------------------- .nv.constant0._Z47device_add_multiple_blocks_and_multiple_threadsPiS_S_ --------------------------
	.section	.nv.constant0._Z47device_add_multiple_blocks_and_multiple_threadsPiS_S_,"a",@progbits
	.sectionflags	@""
	.align	4
.nv.constant0._Z47device_add_multiple_blocks_and_multiple_threadsPiS_S_:
	.zero		920


//--------------------- .nv.constant0._Z37device_add_multiple_blocks_one_threadPiS_S_ --------------------------
	.section	.nv.constant0._Z37device_add_multiple_blocks_one_threadPiS_S_,"a",@progbits
	.sectionflags	@""
	.align	4
.nv.constant0._Z37device_add_multiple_blocks_one_threadPiS_S_:
	.zero		920


//--------------------- .nv.constant0._Z37device_add_one_block_multiple_threadsPiS_S_ --------------------------
	.section	.nv.constant0._Z37device_add_one_block_multiple_threadsPiS_S_,"a",@progbits
	.sectionflags	@""
	.align	4
.nv.constant0._Z37device_add_one_block_multiple_threadsPiS_S_:
	.zero		920


//--------------------- SYMBOLS --------------------------

	.type		.nv.reservedSmem.offset0,@object
	.size		.nv.reservedSmem.offset0,0x4
